//
// Generated by NVIDIA NVVM Compiler
//
// Compiler Build ID: CL-36424714
// Cuda compilation tools, release 13.0, V13.0.88
// Based on NVVM 20.0.0
//

.version 9.0
.target sm_100
.address_size 64

	// .globl	_Z7oddevenPii

.visible .entry _Z7oddevenPii(
	.param .u64 .ptr .align 1 _Z7oddevenPii_param_0,
	.param .u32 _Z7oddevenPii_param_1
)
{
	.reg .pred 	%p<7>;
	.reg .b32 	%r<13>;
	.reg .b64 	%rd<7>;

	ld.param.u64 	%rd4, [_Z7oddevenPii_param_0];
	ld.param.u32 	%r7, [_Z7oddevenPii_param_1];
	cvta.to.global.u64 	%rd1, %rd4;
	mov.u32 	%r8, %ctaid.x;
	mov.u32 	%r9, %ntid.x;
	mov.u32 	%r10, %tid.x;
	mad.lo.s32 	%r1, %r8, %r9, %r10;
	setp.gt.s32 	%p1, %r1, 510;
	and.b32  	%r2, %r7, 1;
	setp.eq.b32 	%p2, %r2, 1;
	and.pred  	%p3, %p1, %p2;
	@%p3 bra 	$L__BB0_6;
	setp.ne.s32 	%p4, %r2, 0;
	@%p4 bra 	$L__BB0_4;
	shl.b32 	%r12, %r1, 1;
	mul.wide.s32 	%rd6, %r12, 4;
	add.s64 	%rd2, %rd1, %rd6;
	ld.global.u32 	%r3, [%rd2];
	ld.global.u32 	%r4, [%rd2+4];
	setp.le.s32 	%p6, %r3, %r4;
	@%p6 bra 	$L__BB0_6;
	st.global.u32 	[%rd2], %r4;
	st.global.u32 	[%rd2+4], %r3;
	bra.uni 	$L__BB0_6;
$L__BB0_4:
	shl.b32 	%r11, %r1, 1;
	mul.wide.s32 	%rd5, %r11, 4;
	add.s64 	%rd3, %rd1, %rd5;
	ld.global.u32 	%r5, [%rd3+4];
	ld.global.u32 	%r6, [%rd3+8];
	setp.le.s32 	%p5, %r5, %r6;
	@%p5 bra 	$L__BB0_6;
	st.global.u32 	[%rd3+4], %r6;
	st.global.u32 	[%rd3+8], %r5;
$L__BB0_6:
	ret;

}


// ===== COMPILED SASS (sm_100) =====

	.target	sm_100

	.elftype	@"ET_EXEC"


//--------------------- .note.nv.tkinfo           --------------------------
	.section	.note.nv.tkinfo,"",@"SHT_NOTE"
	.sectionflags	@"SHF_NOTE_NV_TKINFO"
	.tkinfo
        /*0018*/ 	.word	0x00000002
        /*0030*/ 	.string	""
        /*0030*/ 	.string	"ptxas"
        /*0030*/ 	.string	"Cuda compilation tools, release 13.0, V13.0.88"
        /*0030*/ 	.string	"Build cuda_13.0.r13.0/compiler.36424714_0"
        /*0030*/ 	.string	"-arch sm_100 -m 64 "



//--------------------- .note.nv.cuinfo           --------------------------
	.section	.note.nv.cuinfo,"",@"SHT_NOTE"
	.sectionflags	@"SHF_NOTE_NV_CUINFO"
        /*0018*/ 	.short	0x0002
        /*001a*/ 	.short	0x0064
        /*001c*/ 	.short	0x0082
	.zero		2


//--------------------- .nv.info                  --------------------------
	.section	.nv.info,"",@"SHT_CUDA_INFO"
	.align	4


	//----- nvinfo : EIATTR_REGCOUNT
	.align		4
        /*0000*/ 	.byte	0x04, 0x2f
        /*0002*/ 	.short	(.L_1 - .L_0)
	.align		4
.L_0:
        /*0004*/ 	.word	index@(_Z7oddevenPii)
        /*0008*/ 	.word	0x00000008


	//----- nvinfo : EIATTR_FRAME_SIZE
	.align		4
.L_1:
        /*000c*/ 	.byte	0x04, 0x11
        /*000e*/ 	.short	(.L_3 - .L_2)
	.align		4
.L_2:
        /*0010*/ 	.word	index@(_Z7oddevenPii)
        /*0014*/ 	.word	0x00000000


	//----- nvinfo : EIATTR_MIN_STACK_SIZE
	.align		4
.L_3:
        /*0018*/ 	.byte	0x04, 0x12
        /*001a*/ 	.short	(.L_5 - .L_4)
	.align		4
.L_4:
        /*001c*/ 	.word	index@(_Z7oddevenPii)
        /*0020*/ 	.word	0x00000000
.L_5:


//--------------------- .nv.compat                --------------------------
	.section	.nv.compat,"",@"SHT_CUDA_COMPAT_INFO"
	.align	4
        /*0000*/ 	.byte	0x02, 0x09, 0x00, 0x00, 0x02, 0x02, 0x01, 0x00, 0x02, 0x05, 0x05, 0x00, 0x03, 0x07, 0x01, 0x01
        /*0010*/ 	.byte	0x02, 0x03, 0x00, 0x00, 0x02, 0x06, 0x01, 0x00, 0x04, 0x0b, 0x08, 0x00, 0x09, 0x00, 0x00, 0x00
        /*0020*/ 	.byte	0x00, 0x00, 0x00, 0x00


//--------------------- .nv.info._Z7oddevenPii    --------------------------
	.section	.nv.info._Z7oddevenPii,"",@"SHT_CUDA_INFO"
	.sectionflags	@""
	.align	4


	//----- nvinfo : EIATTR_CUDA_API_VERSION
	.align		4
        /*0000*/ 	.byte	0x04, 0x37
        /*0002*/ 	.short	(.L_7 - .L_6)
.L_6:
        /*0004*/ 	.word	0x00000082


	//----- nvinfo : EIATTR_KPARAM_INFO
	.align		4
.L_7:
        /*0008*/ 	.byte	0x04, 0x17
        /*000a*/ 	.short	(.L_9 - .L_8)
.L_8:
        /*000c*/ 	.word	0x00000000
        /*0010*/ 	.short	0x0001
        /*0012*/ 	.short	0x0008
        /*0014*/ 	.byte	0x00, 0xf0, 0x11, 0x00


	//----- nvinfo : EIATTR_KPARAM_INFO
	.align		4
.L_9:
        /*0018*/ 	.byte	0x04, 0x17
        /*001a*/ 	.short	(.L_11 - .L_10)
.L_10:
        /*001c*/ 	.word	0x00000000
        /*0020*/ 	.short	0x0000
        /*0022*/ 	.short	0x0000
        /*0024*/ 	.byte	0x00, 0xf5, 0x21, 0x00


	//----- nvinfo : EIATTR_SPARSE_MMA_MASK
	.align		4
.L_11:
        /*0028*/ 	.byte	0x03, 0x50
        /*002a*/ 	.short	0x0000


	//----- nvinfo : EIATTR_MAXREG_COUNT
	.align		4
        /*002c*/ 	.byte	0x03, 0x1b
        /*002e*/ 	.short	0x00ff


	//----- nvinfo : EIATTR_MERCURY_ISA_VERSION
	.align		4
        /*0030*/ 	.byte	0x03, 0x5f
        /*0032*/ 	.short	0x0101


	//----- nvinfo : EIATTR_VRC_CTA_INIT_COUNT
	.align		4
        /*0034*/ 	.byte	0x02, 0x4a
	.zero		1
	.zero		1


	//----- nvinfo : EIATTR_EXIT_INSTR_OFFSETS
	.align		4
        /*0038*/ 	.byte	0x04, 0x1c
        /*003a*/ 	.short	(.L_13 - .L_12)


	//   ....[0]....
.L_12:
        /*003c*/ 	.word	0x00000090


	//   ....[1]....
        /*0040*/ 	.word	0x00000130


	//   ....[2]....
        /*0044*/ 	.word	0x00000160


	//   ....[3]....
        /*0048*/ 	.word	0x000001d0


	//   ....[4]....
        /*004c*/ 	.word	0x00000200


	//----- nvinfo : EIATTR_CBANK_PARAM_SIZE
	.align		4
.L_13:
        /*0050*/ 	.byte	0x03, 0x19
        /*0052*/ 	.short	0x000c


	//----- nvinfo : EIATTR_PARAM_CBANK
	.align		4
        /*0054*/ 	.byte	0x04, 0x0a
        /*0056*/ 	.short	(.L_15 - .L_14)
	.align		4
.L_14:
        /*0058*/ 	.word	index@(.nv.constant0._Z7oddevenPii)
        /*005c*/ 	.short	0x0380
        /*005e*/ 	.short	0x000c


	//----- nvinfo : EIATTR_SW_WAR
	.align		4
.L_15:
        /*0060*/ 	.byte	0x04, 0x36
        /*0062*/ 	.short	(.L_17 - .L_16)
.L_16:
        /*0064*/ 	.word	0x00000008
.L_17:


//--------------------- .nv.callgraph             --------------------------
	.section	.nv.callgraph,"",@"SHT_CUDA_CALLGRAPH"
	.align	4
	.sectionentsize	8
	.align		4
        /*0000*/ 	.word	0x00000000
	.align		4
        /*0004*/ 	.word	0xffffffff
	.align		4
        /*0008*/ 	.word	0x00000000
	.align		4
        /*000c*/ 	.word	0xfffffffe
	.align		4
        /*0010*/ 	.word	0x00000000
	.align		4
        /*0014*/ 	.word	0xfffffffd
	.align		4
        /*0018*/ 	.word	0x00000000
	.align		4
        /*001c*/ 	.word	0xfffffffc


//--------------------- .text._Z7oddevenPii       --------------------------
	.section	.text._Z7oddevenPii,"ax",@progbits
	.align	128
        .global         _Z7oddevenPii
        .type           _Z7oddevenPii,@function
        .size           _Z7oddevenPii,(.L_x_2 - _Z7oddevenPii)
        .other          _Z7oddevenPii,@"STO_CUDA_ENTRY STV_DEFAULT"
_Z7oddevenPii:
.text._Z7oddevenPii:
[----:B------:R-:W-:Y:S01]  /*0000*/  LDC R1, c[0x0][0x37c] ;  /* 0x0000df00ff017b82 */ /* 0x000fe20000000800 */
[----:B------:R-:W0:Y:S07]  /*0010*/  S2R R3, SR_TID.X ;  /* 0x0000000000037919 */ /* 0x000e2e0000002100 */
[----:B------:R-:W0:Y:S08]  /*0020*/  S2UR UR4, SR_CTAID.X ;  /* 0x00000000000479c3 */ /* 0x000e300000002500 */
[----:B------:R-:W0:Y:S08]  /*0030*/  LDC R0, c[0x0][0x360] ;  /* 0x0000d800ff007b82 */ /* 0x000e300000000800 */
[----:B------:R-:W1:Y:S01]  /*0040*/  LDC R2, c[0x0][0x388] ;  /* 0x0000e200ff027b82 */ /* 0x000e620000000800 */
[----:B0-----:R-:W-:-:S05]  /*0050*/  IMAD R0, R0, UR4, R3 ;  /* 0x0000000400007c24 */ /* 0x001fca000f8e0203 */
[----:B------:R-:W-:Y:S02]  /*0060*/  ISETP.GT.AND P1, PT, R0, 0x1fe, PT ;  /* 0x000001fe0000780c */ /* 0x000fe40003f24270 */
[----:B-1----:R-:W-:-:S04]  /*0070*/  LOP3.LUT R2, R2, 0x1, RZ, 0xc0, !PT ;  /* 0x0000000102027812 */ /* 0x002fc800078ec0ff */
[----:B------:R-:W-:-:S13]  /*0080*/  ISETP.NE.U32.AND P0, PT, R2, 0x1, PT ;  /* 0x000000010200780c */ /* 0x000fda0003f05070 */
[----:B------:R-:W-:Y:S05]  /*0090*/  @!P0 EXIT P1 ;  /* 0x000000000000894d */ /* 0x000fea0000800000 */
[----:B------:R-:W-:Y:S01]  /*00a0*/  ISETP.NE.AND P0, PT, R2, RZ, PT ;  /* 0x000000ff0200720c */ /* 0x000fe20003f05270 */
[----:B------:R-:W0:-:S12]  /*00b0*/  LDCU.64 UR4, c[0x0][0x358] ;  /* 0x00006b00ff0477ac */ /* 0x000e180008000a00 */
[----:B------:R-:W-:Y:S05]  /*00c0*/  @P0 BRA `(.L_x_0) ;  /* 0x0000000000280947 */ /* 0x000fea0003800000 */
[----:B------:R-:W1:Y:S01]  /*00d0*/  LDC.64 R2, c[0x0][0x380] ;  /* 0x0000e000ff027b82 */ /* 0x000e620000000a00 */
[----:B------:R-:W-:-:S04]  /*00e0*/  IMAD.SHL.U32 R5, R0, 0x2, RZ ;  /* 0x0000000200057824 */ /* 0x000fc800078e00ff */
[----:B-1----:R-:W-:-:S05]  /*00f0*/  IMAD.WIDE R2, R5, 0x4, R2 ;  /* 0x0000000405027825 */ /* 0x002fca00078e0202 */
[----:B0-----:R-:W2:Y:S04]  /*0100*/  LDG.E R5, desc[UR4][R2.64] ;  /* 0x0000000402057981 */ /* 0x001ea8000c1e1900 */
[----:B------:R-:W2:Y:S02]  /*0110*/  LDG.E R0, desc[UR4][R2.64+0x4] ;  /* 0x0000040402007981 */ /* 0x000ea4000c1e1900 */
[----:B--2---:R-:W-:-:S13]  /*0120*/  ISETP.GT.AND P0, PT, R5, R0, PT ;  /* 0x000000000500720c */ /* 0x004fda0003f04270 */
[----:B------:R-:W-:Y:S05]  /*0130*/  @!P0 EXIT ;  /* 0x000000000000894d */ /* 0x000fea0003800000 */
[----:B------:R-:W-:Y:S04]  /*0140*/  STG.E desc[UR4][R2.64], R0 ;  /* 0x0000000002007986 */ /* 0x000fe8000c101904 */
[----:B------:R-:W-:Y:S01]  /*0150*/  STG.E desc[UR4][R2.64+0x4], R5 ;  /* 0x0000040502007986 */ /* 0x000fe2000c101904 */
[----:B------:R-:W-:Y:S05]  /*0160*/  EXIT ;  /* 0x000000000000794d */ /* 0x000fea0003800000 */
.L_x_0:
        /* <DEDUP_REMOVED lines=10> */
.L_x_1:
[----:B------:R-:W-:-:S00]  /*0210*/  BRA `(.L_x_1) ;  /* 0xfffffffc00fc7947 */ /* 0x000fc0000383ffff */
[----:B------:R-:W-:-:S00]  /*0220*/  NOP ;  /* 0x0000000000007918 */ /* 0x000fc00000000000 */
        /* <DEDUP_REMOVED lines=13> */
.L_x_2:


//--------------------- .nv.shared.reserved.0     --------------------------
	.section	.nv.shared.reserved.0,"aw",@nobits
	.weak		__nv_reservedSMEM_offset_0_alias
	.size		__nv_reservedSMEM_offset_0_alias, 0, 64
	.other		__nv_reservedSMEM_offset_0_alias,@"STO_CUDA_RESERVED_SHARED STV_DEFAULT"
__nv_reservedSMEM_offset_0_alias:
	.zero		0
	.zero		64


//--------------------- .nv.constant0._Z7oddevenPii --------------------------
	.section	.nv.constant0._Z7oddevenPii,"a",@progbits
	.sectionflags	@""
	.align	4
.nv.constant0._Z7oddevenPii:
	.zero		908


//--------------------- SYMBOLS --------------------------

	.type		.nv.reservedSmem.offset0,@object
	.size		.nv.reservedSmem.offset0,0x4
